	.headerflags	@"EF_CUDA_TEXMODE_UNIFIED EF_CUDA_64BIT_ADDRESS EF_CUDA_ACCELERATORS EF_CUDA_SM90 EF_CUDA_VIRTUAL_SM(EF_CUDA_SM90)"
	.elftype	@"ET_EXEC"


//--------------------- .nv.info                  --------------------------
	.section	.nv.info,"",@"SHT_CUDA_INFO"
	.align	4


	//----- nvinfo : EIATTR_REGCOUNT
	.align		4
        /*0000*/ 	.byte	0x04, 0x2f
        /*0002*/ 	.short	(.L_3 - .L_2)
	.align		4
.L_2:
        /*0004*/ 	.word	index@(triton_poi_fused__native_batch_norm_legit_no_training_add_13)
        /*0008*/ 	.word	0x00000030


	//----- nvinfo : EIATTR_MIN_STACK_SIZE
	.align		4
.L_3:
        /*000c*/ 	.byte	0x04, 0x12
        /*000e*/ 	.short	(.L_5 - .L_4)
	.align		4
.L_4:
        /*0010*/ 	.word	index@(triton_poi_fused__native_batch_norm_legit_no_training_add_13)
        /*0014*/ 	.word	0x00000000


	//----- nvinfo : EIATTR_FRAME_SIZE
	.align		4
.L_5:
        /*0018*/ 	.byte	0x04, 0x11
        /*001a*/ 	.short	(.L_7 - .L_6)
	.align		4
.L_6:
        /*001c*/ 	.word	index@(triton_poi_fused__native_batch_norm_legit_no_training_add_13)
        /*0020*/ 	.word	0x00000000


	//----- nvinfo : EIATTR_MIN_STACK_SIZE
	.align		4
.L_7:
        /*0024*/ 	.byte	0x04, 0x12
        /*0026*/ 	.short	(.L_9 - .L_8)
	.align		4
.L_8:
        /*0028*/ 	.word	index@(triton_poi_fused__native_batch_norm_legit_no_training_add_13)
        /*002c*/ 	.word	0x00000000
.L_9:


//--------------------- .nv.info.triton_poi_fused__native_batch_norm_legit_no_training_add_13 --------------------------
	.section	.nv.info.triton_poi_fused__native_batch_norm_legit_no_training_add_13,"",@"SHT_CUDA_INFO"
	.sectionflags	@""
	.align	4


	//----- nvinfo : EIATTR_CUDA_API_VERSION
	.align		4
        /*0000*/ 	.byte	0x04, 0x37
        /*0002*/ 	.short	(.L_11 - .L_10)
.L_10:
        /*0004*/ 	.word	0x0000007c


	//----- nvinfo : EIATTR_KPARAM_INFO
	.align		4
.L_11:
        /*0008*/ 	.byte	0x04, 0x17
        /*000a*/ 	.short	(.L_13 - .L_12)
.L_12:
        /*000c*/ 	.word	0x00000000
        /*0010*/ 	.short	0x0008
        /*0012*/ 	.short	0x003c
        /*0014*/ 	.byte	0x00, 0xf0, 0x11, 0x00


	//----- nvinfo : EIATTR_KPARAM_INFO
	.align		4
.L_13:
        /*0018*/ 	.byte	0x04, 0x17
        /*001a*/ 	.short	(.L_15 - .L_14)
.L_14:
        /*001c*/ 	.word	0x00000000
        /*0020*/ 	.short	0x0007
        /*0022*/ 	.short	0x0038
        /*0024*/ 	.byte	0x00, 0xf0, 0x11, 0x00


	//----- nvinfo : EIATTR_KPARAM_INFO
	.align		4
.L_15:
        /*0028*/ 	.byte	0x04, 0x17
        /*002a*/ 	.short	(.L_17 - .L_16)
.L_16:
        /*002c*/ 	.word	0x00000000
        /*0030*/ 	.short	0x0006
        /*0032*/ 	.short	0x0030
        /*0034*/ 	.byte	0x00, 0xf4, 0x21, 0x00


	//----- nvinfo : EIATTR_KPARAM_INFO
	.align		4
.L_17:
        /*0038*/ 	.byte	0x04, 0x17
        /*003a*/ 	.short	(.L_19 - .L_18)
.L_18:
        /*003c*/ 	.word	0x00000000
        /*0040*/ 	.short	0x0005
        /*0042*/ 	.short	0x0028
        /*0044*/ 	.byte	0x00, 0xf4, 0x21, 0x00


	//----- nvinfo : EIATTR_KPARAM_INFO
	.align		4
.L_19:
        /*0048*/ 	.byte	0x04, 0x17
        /*004a*/ 	.short	(.L_21 - .L_20)
.L_20:
        /*004c*/ 	.word	0x00000000
        /*0050*/ 	.short	0x0004
        /*0052*/ 	.short	0x0020
        /*0054*/ 	.byte	0x00, 0xf4, 0x21, 0x00


	//----- nvinfo : EIATTR_KPARAM_INFO
	.align		4
.L_21:
        /*0058*/ 	.byte	0x04, 0x17
        /*005a*/ 	.short	(.L_23 - .L_22)
.L_22:
        /*005c*/ 	.word	0x00000000
        /*0060*/ 	.short	0x0003
        /*0062*/ 	.short	0x0018
        /*0064*/ 	.byte	0x00, 0xf4, 0x21, 0x00


	//----- nvinfo : EIATTR_KPARAM_INFO
	.align		4
.L_23:
        /*0068*/ 	.byte	0x04, 0x17
        /*006a*/ 	.short	(.L_25 - .L_24)
.L_24:
        /*006c*/ 	.word	0x00000000
        /*0070*/ 	.short	0x0002
        /*0072*/ 	.short	0x0010
        /*0074*/ 	.byte	0x00, 0xf4, 0x21, 0x00


	//----- nvinfo : EIATTR_KPARAM_INFO
	.align		4
.L_25:
        /*0078*/ 	.byte	0x04, 0x17
        /*007a*/ 	.short	(.L_27 - .L_26)
.L_26:
        /*007c*/ 	.word	0x00000000
        /*0080*/ 	.short	0x0001
        /*0082*/ 	.short	0x0008
        /*0084*/ 	.byte	0x00, 0xf4, 0x21, 0x00


	//----- nvinfo : EIATTR_KPARAM_INFO
	.align		4
.L_27:
        /*0088*/ 	.byte	0x04, 0x17
        /*008a*/ 	.short	(.L_29 - .L_28)
.L_28:
        /*008c*/ 	.word	0x00000000
        /*0090*/ 	.short	0x0000
        /*0092*/ 	.short	0x0000
        /*0094*/ 	.byte	0x00, 0xf4, 0x21, 0x00


	//----- nvinfo : EIATTR_SPARSE_MMA_MASK
	.align		4
.L_29:
        /*0098*/ 	.byte	0x03, 0x50
        /*009a*/ 	.short	0x0000


	//----- nvinfo : EIATTR_MAXREG_COUNT
	.align		4
        /*009c*/ 	.byte	0x03, 0x1b
        /*009e*/ 	.short	0x00ff


	//----- nvinfo : EIATTR_EXIT_INSTR_OFFSETS
	.align		4
        /*00a0*/ 	.byte	0x04, 0x1c
        /*00a2*/ 	.short	(.L_31 - .L_30)


	//   ....[0]....
.L_30:
        /*00a4*/ 	.word	0x00001970


	//   ....[1]....
        /*00a8*/ 	.word	0x00001a10


	//----- nvinfo : EIATTR_REQNTID
	.align		4
.L_31:
        /*00ac*/ 	.byte	0x04, 0x10
        /*00ae*/ 	.short	(.L_33 - .L_32)
.L_32:
        /*00b0*/ 	.word	0x00000100
        /*00b4*/ 	.word	0x00000001
        /*00b8*/ 	.word	0x00000001


	//----- nvinfo : EIATTR_CBANK_PARAM_SIZE
	.align		4
.L_33:
        /*00bc*/ 	.byte	0x03, 0x19
        /*00be*/ 	.short	0x0040


	//----- nvinfo : EIATTR_PARAM_CBANK
	.align		4
        /*00c0*/ 	.byte	0x04, 0x0a
        /*00c2*/ 	.short	(.L_35 - .L_34)
	.align		4
.L_34:
        /*00c4*/ 	.word	index@(.nv.constant0.triton_poi_fused__native_batch_norm_legit_no_training_add_13)
        /*00c8*/ 	.short	0x0210
        /*00ca*/ 	.short	0x0040


	//----- nvinfo : EIATTR_SW_WAR
	.align		4
.L_35:
        /*00cc*/ 	.byte	0x04, 0x36
        /*00ce*/ 	.short	(.L_37 - .L_36)
.L_36:
        /*00d0*/ 	.word	0x00000008
.L_37:


//--------------------- .nv.callgraph             --------------------------
	.section	.nv.callgraph,"",@"SHT_CUDA_CALLGRAPH"
	.align	4
	.sectionentsize	8
	.align		4
        /*0000*/ 	.word	0x00000000
	.align		4
        /*0004*/ 	.word	0xffffffff
	.align		4
        /*0008*/ 	.word	0x00000000
	.align		4
        /*000c*/ 	.word	0xfffffffe
	.align		4
        /*0010*/ 	.word	0x00000000
	.align		4
        /*0014*/ 	.word	0xfffffffd
	.align		4
        /*0018*/ 	.word	0x00000000
	.align		4
        /*001c*/ 	.word	0xfffffffc


//--------------------- .nv.constant4             --------------------------
	.section	.nv.constant4,"a",@progbits
	.align	8
	.align		8
.nv.constant4:
        /*0000*/ 	.dword	_$_str
	.align		8
        /*0008*/ 	.dword	_$_str_$_2


//--------------------- .text.triton_poi_fused__native_batch_norm_legit_no_training_add_13 --------------------------
	.section	.text.triton_poi_fused__native_batch_norm_legit_no_training_add_13,"ax",@progbits
	.sectionflags	@"SHF_BARRIERS=1"
	.align	128
        .global         triton_poi_fused__native_batch_norm_legit_no_training_add_13
        .type           triton_poi_fused__native_batch_norm_legit_no_training_add_13,@function
        .size           triton_poi_fused__native_batch_norm_legit_no_training_add_13,(.L_x_1 - triton_poi_fused__native_batch_norm_legit_no_training_add_13)
        .other          triton_poi_fused__native_batch_norm_legit_no_training_add_13,@"STO_CUDA_ENTRY STV_DEFAULT"
triton_poi_fused__native_batch_norm_legit_no_training_add_13:
.text.triton_poi_fused__native_batch_norm_legit_no_training_add_13:
[----:B------:R-:W0:Y:S01]  /*0000*/  LDC R1, c[0x0][0x28] ;  /* 0x00000a00ff017b82 */ /* 0x000e220000000800 */
[----:B------:R-:W1:Y:S07]  /*0010*/  S2R R0, SR_TID.X ;  /* 0x0000000000007919 */ /* 0x000e6e0000002100 */
[----:B------:R-:W2:Y:S01]  /*0020*/  S2UR UR4, SR_CTAID.Y ;  /* 0x00000000000479c3 */ /* 0x000ea20000002600 */
[----:B------:R-:W3:Y:S07]  /*0030*/  S2R R2, SR_CTAID.X ;  /* 0x0000000000027919 */ /* 0x000eee0000002500 */
[----:B------:R-:W4:Y:S01]  /*0040*/  LDC.64 R36, c[0x0][0x210] ;  /* 0x00008400ff247b82 */ /* 0x000f220000000a00 */
[----:B------:R-:W-:-:S02]  /*0050*/  CS2R R4, SRZ ;  /* 0x0000000000047805 */ /* 0x000fc4000001ff00 */
[----:B------:R-:W-:Y:S01]  /*0060*/  CS2R R6, SRZ ;  /* 0x0000000000067805 */ /* 0x000fe2000001ff00 */
[----:B------:R-:W-:Y:S01]  /*0070*/  ULDC.64 UR8, c[0x0][0x208] ;  /* 0x0000820000087ab9 */ /* 0x000fe20000000a00 */
[----:B------:R-:W-:Y:S02]  /*0080*/  CS2R R8, SRZ ;  /* 0x0000000000087805 */ /* 0x000fe4000001ff00 */
[----:B------:R-:W-:Y:S01]  /*0090*/  CS2R R12, SRZ ;  /* 0x00000000000c7805 */ /* 0x000fe2000001ff00 */
[----:B------:R-:W5:Y:S01]  /*00a0*/  LDC.64 R44, c[0x0][0x218] ;  /* 0x00008600ff2c7b82 */ /* 0x000f620000000a00 */
[----:B--2---:R-:W-:-:S07]  /*00b0*/  USHF.L.U32 UR4, UR4, 0x7, URZ ;  /* 0x0000000704047899 */ /* 0x004fce000800063f */
[----:B------:R-:W2:Y:S01]  /*00c0*/  LDC.64 R38, c[0x0][0x220] ;  /* 0x00008800ff267b82 */ /* 0x000ea20000000a00 */
[----:B-1----:R-:W-:Y:S02]  /*00d0*/  SHF.R.U32.HI R11, RZ, 0x3, R0 ;  /* 0x00000003ff0b7819 */ /* 0x002fe40000011600 */
[----:B------:R-:W-:Y:S02]  /*00e0*/  SHF.L.U32 R3, R0, 0x2, RZ ;  /* 0x0000000200037819 */ /* 0x000fe400000006ff */
[----:B---3--:R-:W-:Y:S02]  /*00f0*/  SHF.L.U32 R2, R2, 0x5, RZ ;  /* 0x0000000502027819 */ /* 0x008fe400000006ff */
[----:B------:R-:W-:Y:S02]  /*0100*/  SGXT.U32 R11, R11, 0x5 ;  /* 0x000000050b0b781a */ /* 0x000fe40000000000 */
[----:B------:R-:W-:Y:S02]  /*0110*/  LOP3.LUT R3, R2, 0x1c, R3, 0xf8, !PT ;  /* 0x0000001c02037812 */ /* 0x000fe400078ef803 */
[----:B------:R-:W-:-:S02]  /*0120*/  LOP3.LUT R20, R11, UR4, RZ, 0xfc, !PT ;  /* 0x000000040b147c12 */ /* 0x000fc4000f8efcff */
[----:B------:R-:W-:Y:S02]  /*0130*/  CS2R R18, SRZ ;  /* 0x0000000000127805 */ /* 0x000fe4000001ff00 */
[----:B------:R-:W-:Y:S02]  /*0140*/  ISETP.GE.AND P0, PT, R3, 0x20, PT ;  /* 0x000000200300780c */ /* 0x000fe40003f06270 */
[----:B------:R-:W-:Y:S02]  /*0150*/  CS2R R10, SRZ ;  /* 0x00000000000a7805 */ /* 0x000fe4000001ff00 */
[C---:B------:R-:W-:Y:S02]  /*0160*/  LOP3.LUT R16, R20.reuse, 0x40, RZ, 0xfc, !PT ;  /* 0x0000004014107812 */ /* 0x040fe400078efcff */
[C---:B------:R-:W-:Y:S02]  /*0170*/  ISETP.LT.AND P1, PT, R20.reuse, 0xc4, !P0 ;  /* 0x000000c41400780c */ /* 0x040fe40004721270 */
[----:B------:R-:W-:-:S02]  /*0180*/  LEA R43, R20, R3, 0x5 ;  /* 0x00000003142b7211 */ /* 0x000fc400078e28ff */
[----:B------:R-:W-:Y:S02]  /*0190*/  LOP3.LUT R14, R20, 0x20, RZ, 0xfc, !PT ;  /* 0x00000020140e7812 */ /* 0x000fe400078efcff */
[C---:B------:R-:W-:Y:S01]  /*01a0*/  ISETP.LT.AND P3, PT, R16.reuse, 0xc4, !P0 ;  /* 0x000000c41000780c */ /* 0x040fe20004761270 */
[C---:B----4-:R-:W-:Y:S01]  /*01b0*/  IMAD.WIDE R22, R43.reuse, 0x4, R36 ;  /* 0x000000042b167825 */ /* 0x050fe200078e0224 */
[-C--:B------:R-:W-:Y:S02]  /*01c0*/  LEA R41, R16, R3.reuse, 0x5 ;  /* 0x0000000310297211 */ /* 0x080fe400078e28ff */
[----:B------:R-:W-:Y:S02]  /*01d0*/  CS2R R16, SRZ ;  /* 0x0000000000107805 */ /* 0x000fe4000001ff00 */
[C---:B------:R-:W-:Y:S01]  /*01e0*/  ISETP.LT.AND P2, PT, R14.reuse, 0xc4, !P0 ;  /* 0x000000c40e00780c */ /* 0x040fe20004741270 */
[----:B-----5:R-:W-:Y:S01]  /*01f0*/  IMAD.WIDE R42, R43, 0x4, R44 ;  /* 0x000000042b2a7825 */ /* 0x020fe200078e022c */
[----:B------:R-:W-:Y:S01]  /*0200*/  LEA R29, R14, R3, 0x5 ;  /* 0x000000030e1d7211 */ /* 0x000fe200078e28ff */
[----:B------:R1:W3:Y:S01]  /*0210*/  @P1 LDG.E.EL.128 R4, desc[UR8][R22.64] ;  /* 0x0000000816041981 */ /* 0x0002e2000c2e1d00 */
[----:B------:R-:W-:Y:S01]  /*0220*/  LOP3.LUT R28, R20, 0x60, RZ, 0xfc, !PT ;  /* 0x00000060141c7812 */ /* 0x000fe200078efcff */
[----:B------:R-:W-:-:S02]  /*0230*/  IMAD.WIDE R26, R41, 0x4, R36 ;  /* 0x00000004291a7825 */ /* 0x000fc400078e0224 */
[----:B------:R4:W5:Y:S01]  /*0240*/  @P1 LDG.E.EL.128 R16, desc[UR8][R42.64] ;  /* 0x000000082a101981 */ /* 0x000962000c2e1d00 */
[----:B------:R-:W-:Y:S01]  /*0250*/  CS2R R20, SRZ ;  /* 0x0000000000147805 */ /* 0x000fe2000001ff00 */
[C---:B------:R-:W-:Y:S01]  /*0260*/  IMAD.WIDE R24, R29.reuse, 0x4, R36 ;  /* 0x000000041d187825 */ /* 0x040fe200078e0224 */
[C---:B------:R-:W-:Y:S02]  /*0270*/  ISETP.LT.AND P4, PT, R28.reuse, 0xc4, !P0 ;  /* 0x000000c41c00780c */ /* 0x040fe40004781270 */
[----:B------:R-:W-:Y:S02]  /*0280*/  CS2R R14, SRZ ;  /* 0x00000000000e7805 */ /* 0x000fe4000001ff00 */
[----:B------:R-:W-:Y:S02]  /*0290*/  LEA R31, R28, R3, 0x5 ;  /* 0x000000031c1f7211 */ /* 0x000fe400078e28ff */
[----:B-1----:R-:W-:Y:S01]  /*02a0*/  CS2R R22, SRZ ;  /* 0x0000000000167805 */ /* 0x002fe2000001ff00 */
[----:B----4-:R-:W1:Y:S01]  /*02b0*/  LDC.64 R42, c[0x0][0x228] ;  /* 0x00008a00ff2a7b82 */ /* 0x010e620000000a00 */
[--C-:B------:R-:W-:Y:S01]  /*02c0*/  IMAD.WIDE R28, R29, 0x4, R44.reuse ;  /* 0x000000041d1c7825 */ /* 0x100fe200078e022c */
[----:B------:R4:W3:Y:S03]  /*02d0*/  @P2 LDG.E.EL.128 R8, desc[UR8][R24.64] ;  /* 0x0000000818082981 */ /* 0x0008e6000c2e1d00 */
[----:B------:R-:W-:Y:S01]  /*02e0*/  IMAD.WIDE R40, R41, 0x4, R44 ;  /* 0x0000000429287825 */ /* 0x000fe200078e022c */
[----:B------:R2:W3:Y:S03]  /*02f0*/  @P2 LDG.E.EL.128 R20, desc[UR8][R28.64] ;  /* 0x000000081c142981 */ /* 0x0004e6000c2e1d00 */
[C---:B------:R-:W-:Y:S01]  /*0300*/  IMAD.WIDE R36, R31.reuse, 0x4, R36 ;  /* 0x000000041f247825 */ /* 0x040fe200078e0224 */
[----:B------:R2:W3:Y:S03]  /*0310*/  @P3 LDG.E.EL.128 R12, desc[UR8][R26.64] ;  /* 0x000000081a0c3981 */ /* 0x0004e6000c2e1d00 */
[----:B------:R-:W-:Y:S01]  /*0320*/  IMAD.WIDE R44, R31, 0x4, R44 ;  /* 0x000000041f2c7825 */ /* 0x000fe200078e022c */
[----:B------:R-:W-:-:S02]  /*0330*/  CS2R R30, SRZ ;  /* 0x00000000001e7805 */ /* 0x000fc4000001ff00 */
[----:B----4-:R-:W-:Y:S02]  /*0340*/  CS2R R24, SRZ ;  /* 0x0000000000187805 */ /* 0x010fe4000001ff00 */
[----:B0-2---:R-:W-:Y:S02]  /*0350*/  CS2R R28, SRZ ;  /* 0x00000000001c7805 */ /* 0x005fe4000001ff00 */
[----:B------:R-:W-:Y:S02]  /*0360*/  CS2R R26, SRZ ;  /* 0x00000000001a7805 */ /* 0x000fe4000001ff00 */
[----:B------:R-:W-:Y:S02]  /*0370*/  CS2R R32, SRZ ;  /* 0x0000000000207805 */ /* 0x000fe4000001ff00 */
[----:B------:R0:W2:Y:S01]  /*0380*/  @P3 LDG.E.EL.128 R28, desc[UR8][R40.64] ;  /* 0x00000008281c3981 */ /* 0x0000a2000c2e1d00 */
[----:B------:R-:W-:-:S03]  /*0390*/  CS2R R34, SRZ ;  /* 0x0000000000227805 */ /* 0x000fc6000001ff00 */
[----:B------:R4:W2:Y:S04]  /*03a0*/  @P4 LDG.E.EL.128 R24, desc[UR8][R36.64] ;  /* 0x0000000824184981 */ /* 0x0008a8000c2e1d00 */
[----:B------:R1:W2:Y:S01]  /*03b0*/  @P4 LDG.E.EL.128 R32, desc[UR8][R44.64] ;  /* 0x000000082c204981 */ /* 0x0002a2000c2e1d00 */
[C---:B0-----:R-:W-:Y:S01]  /*03c0*/  IMAD.WIDE R40, R3.reuse, 0x4, R38 ;  /* 0x0000000403287825 */ /* 0x041fe200078e0226 */
[----:B------:R-:W-:Y:S02]  /*03d0*/  CS2R R38, SRZ ;  /* 0x0000000000267805 */ /* 0x000fe4000001ff00 */
[----:B----4-:R-:W-:Y:S01]  /*03e0*/  CS2R R36, SRZ ;  /* 0x0000000000247805 */ /* 0x010fe2000001ff00 */
[----:B-1----:R-:W-:Y:S01]  /*03f0*/  IMAD.WIDE R44, R3, 0x4, R42 ;  /* 0x00000004032c7825 */ /* 0x002fe200078e022a */
[----:B------:R-:W-:-:S04]  /*0400*/  CS2R R42, SRZ ;  /* 0x00000000002a7805 */ /* 0x000fc8000001ff00 */
[----:B------:R0:W5:Y:S02]  /*0410*/  @!P0 LDG.E.EL.128 R36, desc[UR8][R40.64] ;  /* 0x0000000828248981 */ /* 0x000164000c2e1d00 */
[----:B0-----:R-:W-:-:S06]  /*0420*/  CS2R R40, SRZ ;  /* 0x0000000000287805 */ /* 0x001fcc000001ff00 */
[----:B------:R0:W4:Y:S02]  /*0430*/  @!P0 LDG.E.EL.128 R40, desc[UR8][R44.64] ;  /* 0x000000082c288981 */ /* 0x000124000c2e1d00 */
[----:B0-----:R-:W0:Y:S02]  /*0440*/  LDC.64 R44, c[0x0][0x230] ;  /* 0x00008c00ff2c7b82 */ /* 0x001e240000000a00 */
[----:B0-----:R-:W-:-:S04]  /*0450*/  IMAD.WIDE R44, R3, 0x4, R44 ;  /* 0x00000004032c7825 */ /* 0x001fc800078e022c */
[C---:B-----5:R-:W-:Y:S01]  /*0460*/  FADD R19, -R39.reuse, R19 ;  /* 0x0000001327137221 */ /* 0x060fe20000000100 */
[C---:B--2---:R-:W-:Y:S01]  /*0470*/  FADD R31, -R39.reuse, R31 ;  /* 0x0000001f271f7221 */ /* 0x044fe20000000100 */
[C---:B------:R-:W-:Y:S01]  /*0480*/  FADD R35, -R39.reuse, R35 ;  /* 0x0000002327237221 */ /* 0x040fe20000000100 */
[----:B---3--:R-:W-:Y:S01]  /*0490*/  FADD R39, -R39, R23 ;  /* 0x0000001727277221 */ /* 0x008fe20000000100 */
[C---:B------:R-:W-:Y:S01]  /*04a0*/  FADD R17, -R37.reuse, R17 ;  /* 0x0000001125117221 */ /* 0x040fe20000000100 */
[C---:B------:R-:W-:Y:S01]  /*04b0*/  FADD R29, -R37.reuse, R29 ;  /* 0x0000001d251d7221 */ /* 0x040fe20000000100 */
[C---:B------:R-:W-:Y:S01]  /*04c0*/  FADD R33, -R37.reuse, R33 ;  /* 0x0000002125217221 */ /* 0x040fe20000000100 */
[----:B------:R-:W-:Y:S01]  /*04d0*/  FADD R21, -R37, R21 ;  /* 0x0000001525157221 */ /* 0x000fe20000000100 */
[----:B----4-:R-:W-:Y:S01]  /*04e0*/  FADD R23, R40, 9.9999997473787516356e-06 ;  /* 0x3727c5ac28177421 */ /* 0x010fe20000000000 */
[----:B------:R-:W-:-:S03]  /*04f0*/  FADD R37, R41, 9.9999997473787516356e-06 ;  /* 0x3727c5ac29257421 */ /* 0x000fc60000000000 */
[----:B------:R0:W1:Y:S01]  /*0500*/  MUFU.SQRT R40, R23 ;  /* 0x0000001700287308 */ /* 0x0000620000002000 */
[----:B------:R-:W-:Y:S01]  /*0510*/  FADD R42, R42, 9.9999997473787516356e-06 ;  /* 0x3727c5ac2a2a7421 */ /* 0x000fe20000000000 */
[----:B------:R-:W-:-:S06]  /*0520*/  FADD R43, R43, 9.9999997473787516356e-06 ;  /* 0x3727c5ac2b2b7421 */ /* 0x000fcc0000000000 */
[----:B------:R-:W2:Y:S01]  /*0530*/  MUFU.SQRT R37, R37 ;  /* 0x0000002500257308 */ /* 0x000ea20000002000 */
[C---:B------:R-:W-:Y:S01]  /*0540*/  FADD R18, -R38.reuse, R18 ;  /* 0x0000001226127221 */ /* 0x040fe20000000100 */
[C---:B------:R-:W-:Y:S01]  /*0550*/  FADD R30, -R38.reuse, R30 ;  /* 0x0000001e261e7221 */ /* 0x040fe20000000100 */
[C---:B------:R-:W-:Y:S01]  /*0560*/  FADD R34, -R38.reuse, R34 ;  /* 0x0000002226227221 */ /* 0x040fe20000000100 */
[----:B------:R-:W-:Y:S01]  /*0570*/  FADD R22, -R38, R22 ;  /* 0x0000001626167221 */ /* 0x000fe20000000100 */
[----:B0-----:R-:W-:Y:S01]  /*0580*/  FADD R23, -R36, R32 ;  /* 0x0000002024177221 */ /* 0x001fe20000000100 */
[C---:B-1----:R-:W-:Y:S02]  /*0590*/  FSETP.GT.AND P4, PT, R40.reuse, 8.50705917302346158658e+37, PT ;  /* 0x7e8000002800780b */ /* 0x042fe40003f84000 */
[----:B------:R-:W0:Y:S01]  /*05a0*/  MUFU.SQRT R38, R42 ;  /* 0x0000002a00267308 */ /* 0x000e220000002000 */
[----:B------:R-:W-:Y:S01]  /*05b0*/  HFMA2.MMA R32, -RZ, RZ, 1.625, 0 ;  /* 0x3e800000ff207435 */ /* 0x000fe200000001ff */
[----:B------:R-:W-:-:S06]  /*05c0*/  FSETP.GEU.AND P5, PT, R40, 1.175494350822287508e-38, PT ;  /* 0x008000002800780b */ /* 0x000fcc0003fae000 */
[----:B------:R-:W1:Y:S01]  /*05d0*/  MUFU.SQRT R42, R43 ;  /* 0x0000002b002a7308 */ /* 0x000e620000002000 */
[C---:B--2---:R-:W-:Y:S01]  /*05e0*/  FSETP.GT.AND P1, PT, R37.reuse, 8.50705917302346158658e+37, PT ;  /* 0x7e8000002500780b */ /* 0x044fe20003f24000 */
[C---:B------:R-:W-:Y:S01]  /*05f0*/  FADD R16, -R36.reuse, R16 ;  /* 0x0000001024107221 */ /* 0x040fe20000000100 */
[C---:B------:R-:W-:Y:S01]  /*0600*/  FADD R28, -R36.reuse, R28 ;  /* 0x0000001c241c7221 */ /* 0x040fe20000000100 */
[----:B------:R-:W-:Y:S01]  /*0610*/  FADD R36, -R36, R20 ;  /* 0x0000001424247221 */ /* 0x000fe20000000100 */
[----:B------:R-:W-:Y:S01]  /*0620*/  FSEL R20, R32, 1, P4 ;  /* 0x3f80000020147808 */ /* 0x000fe20002000000 */
[----:B------:R-:W-:Y:S01]  /*0630*/  @P4 FMUL R40, R40, 0.25 ;  /* 0x3e80000028284820 */ /* 0x000fe20000400000 */
[----:B------:R-:W-:-:S03]  /*0640*/  FSETP.GEU.AND P2, PT, R37, 1.175494350822287508e-38, PT ;  /* 0x008000002500780b */ /* 0x000fc60003f4e000 */
[----:B------:R-:W-:Y:S01]  /*0650*/  @!P5 FMUL R40, R40, 16777216 ;  /* 0x4b8000002828d820 */ /* 0x000fe20000400000 */
[----:B------:R-:W-:Y:S01]  /*0660*/  @!P5 FMUL R20, R20, 16777216 ;  /* 0x4b8000001414d820 */ /* 0x000fe20000400000 */
[----:B0-----:R-:W-:Y:S02]  /*0670*/  FSETP.GT.AND P3, PT, R38, 8.50705917302346158658e+37, PT ;  /* 0x7e8000002600780b */ /* 0x001fe40003f64000 */
[C---:B-1----:R-:W-:Y:S01]  /*0680*/  FSETP.GT.AND P5, PT, R42.reuse, 8.50705917302346158658e+37, PT ;  /* 0x7e8000002a00780b */ /* 0x042fe20003fa4000 */
[----:B------:R-:W-:Y:S01]  /*0690*/  @P1 FMUL R37, R37, 0.25 ;  /* 0x3e80000025251820 */ /* 0x000fe20000400000 */
[----:B------:R-:W-:Y:S01]  /*06a0*/  FSETP.GEU.AND P6, PT, R42, 1.175494350822287508e-38, PT ;  /* 0x008000002a00780b */ /* 0x000fe20003fce000 */
[----:B------:R-:W0:Y:S01]  /*06b0*/  MUFU.RCP R41, R40 ;  /* 0x0000002800297308 */ /* 0x000e220000001000 */
[----:B------:R-:W-:Y:S02]  /*06c0*/  FSETP.GEU.AND P4, PT, R38, 1.175494350822287508e-38, PT ;  /* 0x008000002600780b */ /* 0x000fe40003f8e000 */
[----:B------:R-:W-:-:S05]  /*06d0*/  @!P2 FMUL R37, R37, 16777216 ;  /* 0x4b8000002525a820 */ /* 0x000fca0000400000 */
[----:B------:R1:W2:Y:S01]  /*06e0*/  MUFU.RCP R40, R37 ;  /* 0x0000002500287308 */ /* 0x0002a20000001000 */
[----:B------:R-:W-:Y:S01]  /*06f0*/  @P3 FMUL R38, R38, 0.25 ;  /* 0x3e80000026263820 */ /* 0x000fe20000400000 */
[----:B------:R-:W-:Y:S01]  /*0700*/  @P5 FMUL R42, R42, 0.25 ;  /* 0x3e8000002a2a5820 */ /* 0x000fe20000400000 */
[----:B------:R-:W-:-:S03]  /*0710*/  FSEL R43, R32, 1, P1 ;  /* 0x3f800000202b7808 */ /* 0x000fc60000800000 */
[----:B------:R-:W-:Y:S01]  /*0720*/  @!P6 FMUL R42, R42, 16777216 ;  /* 0x4b8000002a2ae820 */ /* 0x000fe20000400000 */
[----:B------:R-:W-:Y:S01]  /*0730*/  @!P4 FMUL R38, R38, 16777216 ;  /* 0x4b8000002626c820 */ /* 0x000fe20000400000 */
[----:B0-----:R-:W-:Y:S01]  /*0740*/  FMUL R41, R41, R20 ;  /* 0x0000001429297220 */ /* 0x001fe20000400000 */
[----:B------:R-:W-:Y:S02]  /*0750*/  @!P2 FMUL R43, R43, 16777216 ;  /* 0x4b8000002b2ba820 */ /* 0x000fe40000400000 */
[----:B------:R-:W0:Y:S01]  /*0760*/  MUFU.RCP R20, R38 ;  /* 0x0000002600147308 */ /* 0x000e220000001000 */
[----:B-1----:R-:W-:Y:S01]  /*0770*/  FSEL R37, R32, 1, P5 ;  /* 0x3f80000020257808 */ /* 0x002fe20002800000 */
[----:B--2---:R-:W-:-:S06]  /*0780*/  FMUL R40, R40, R43 ;  /* 0x0000002b28287220 */ /* 0x004fcc0000400000 */
[----:B------:R-:W1:Y:S01]  /*0790*/  MUFU.RCP R42, R42 ;  /* 0x0000002a002a7308 */ /* 0x000e620000001000 */
[----:B------:R-:W-:Y:S01]  /*07a0*/  FSEL R43, R32, 1, P3 ;  /* 0x3f800000202b7808 */ /* 0x000fe20001800000 */
[----:B------:R-:W-:-:S04]  /*07b0*/  @!P6 FMUL R37, R37, 16777216 ;  /* 0x4b8000002525e820 */ /* 0x000fc80000400000 */
[----:B------:R-:W-:Y:S01]  /*07c0*/  @!P4 FMUL R43, R43, 16777216 ;  /* 0x4b8000002b2bc820 */ /* 0x000fe20000400000 */
[----:B------:R-:W-:-:S03]  /*07d0*/  FMUL R16, R16, R41 ;  /* 0x0000002910107220 */ /* 0x000fc60000400000 */
[----:B0-----:R-:W-:Y:S01]  /*07e0*/  FMUL R20, R20, R43 ;  /* 0x0000002b14147220 */ /* 0x001fe20000400000 */
[----:B------:R-:W-:Y:S01]  /*07f0*/  FMUL R36, R36, R41 ;  /* 0x0000002924247220 */ /* 0x000fe20000400000 */
[----:B------:R-:W-:Y:S01]  /*0800*/  FMUL R38, R21, R40 ;  /* 0x0000002815267220 */ /* 0x000fe20000400000 */
[----:B-1----:R-:W-:Y:S01]  /*0810*/  FMUL R32, R42, R37 ;  /* 0x000000252a207220 */ /* 0x002fe20000400000 */
[-C--:B------:R-:W-:Y:S01]  /*0820*/  FMUL R37, R28, R41.reuse ;  /* 0x000000291c257220 */ /* 0x080fe20000400000 */
[----:B------:R-:W-:Y:S01]  /*0830*/  FMUL R28, R23, R41 ;  /* 0x00000029171c7220 */ /* 0x000fe20000400000 */
[-C--:B------:R-:W-:Y:S01]  /*0840*/  FMUL R18, R18, R20.reuse ;  /* 0x0000001412127220 */ /* 0x080fe20000400000 */
[-C--:B------:R-:W-:Y:S01]  /*0850*/  FMUL R41, R22, R20.reuse ;  /* 0x0000001416297220 */ /* 0x080fe20000400000 */
[-C--:B------:R-:W-:Y:S01]  /*0860*/  FMUL R30, R30, R20.reuse ;  /* 0x000000141e1e7220 */ /* 0x080fe20000400000 */
[----:B------:R-:W-:Y:S01]  /*0870*/  FMUL R42, R34, R20 ;  /* 0x00000014222a7220 */ /* 0x000fe20000400000 */
[----:B------:R-:W-:-:S02]  /*0880*/  CS2R R20, SRZ ;  /* 0x0000000000147805 */ /* 0x000fc4000001ff00 */
[----:B------:R-:W-:-:S06]  /*0890*/  CS2R R22, SRZ ;  /* 0x0000000000167805 */ /* 0x000fcc000001ff00 */
[----:B------:R0:W2:Y:S02]  /*08a0*/  @!P0 LDG.E.EL.128 R20, desc[UR8][R44.64] ;  /* 0x000000082c148981 */ /* 0x0000a4000c2e1d00 */
[----:B0-----:R-:W0:Y:S01]  /*08b0*/  LDC.64 R44, c[0x0][0x238] ;  /* 0x00008e00ff2c7b82 */ /* 0x001e220000000a00 */
[-C--:B------:R-:W-:Y:S01]  /*08c0*/  FMUL R17, R17, R40.reuse ;  /* 0x0000002811117220 */ /* 0x080fe20000400000 */
[-C--:B------:R-:W-:Y:S01]  /*08d0*/  FMUL R29, R29, R40.reuse ;  /* 0x000000281d1d7220 */ /* 0x080fe20000400000 */
[----:B------:R-:W-:Y:S01]  /*08e0*/  FMUL R40, R33, R40 ;  /* 0x0000002821287220 */ /* 0x000fe20000400000 */
[-C--:B------:R-:W-:Y:S01]  /*08f0*/  FMUL R19, R19, R32.reuse ;  /* 0x0000002013137220 */ /* 0x080fe20000400000 */
[-C--:B------:R-:W-:Y:S01]  /*0900*/  FMUL R39, R39, R32.reuse ;  /* 0x0000002027277220 */ /* 0x080fe20000400000 */
[-C--:B------:R-:W-:Y:S01]  /*0910*/  FMUL R31, R31, R32.reuse ;  /* 0x000000201f1f7220 */ /* 0x080fe20000400000 */
[----:B------:R-:W-:Y:S01]  /*0920*/  FMUL R43, R35, R32 ;  /* 0x00000020232b7220 */ /* 0x000fe20000400000 */
[----:B------:R-:W-:-:S02]  /*0930*/  CS2R R32, SRZ ;  /* 0x0000000000207805 */ /* 0x000fc4000001ff00 */
[----:B------:R-:W-:Y:S01]  /*0940*/  CS2R R34, SRZ ;  /* 0x0000000000227805 */ /* 0x000fe2000001ff00 */
[----:B0-----:R-:W-:-:S05]  /*0950*/  IMAD.WIDE R44, R3, 0x4, R44 ;  /* 0x00000004032c7825 */ /* 0x001fca00078e022c */
[----:B------:R-:W2:Y:S01]  /*0960*/  @!P0 LDG.E.EL.128 R32, desc[UR8][R44.64] ;  /* 0x000000082c208981 */ /* 0x000ea2000c2e1d00 */
[----:B------:R-:W0:Y:S01]  /*0970*/  S2R R3, SR_TID.X ;  /* 0x0000000000037919 */ /* 0x000e220000002100 */
[----:B------:R-:W1:Y:S01]  /*0980*/  S2UR UR6, SR_CgaCtaId ;  /* 0x00000000000679c3 */ /* 0x000e620000008800 */
[----:B------:R-:W-:Y:S01]  /*0990*/  UMOV UR5, 0x400 ;  /* 0x0000040000057882 */ /* 0x000fe20000000000 */
[----:B------:R-:W-:Y:S01]  /*09a0*/  LOP3.LUT R2, R2, 0x1f, R0, 0xf8, !PT ;  /* 0x0000001f02027812 */ /* 0x000fe200078ef800 */
[----:B-1----:R-:W-:-:S03]  /*09b0*/  UPRMT UR5, UR6, 0x654, UR5 ;  /* 0x0000065406057896 */ /* 0x002fc60008000005 */
[----:B------:R-:W-:Y:S01]  /*09c0*/  ISETP.GE.AND P0, PT, R2, 0x20, PT ;  /* 0x000000200200780c */ /* 0x000fe20003f06270 */
[-CC-:B--2---:R-:W-:Y:S01]  /*09d0*/  FFMA R16, R16, R20.reuse, R32.reuse ;  /* 0x0000001410107223 */ /* 0x184fe20000000020 */
[-CC-:B------:R-:W-:Y:S01]  /*09e0*/  FFMA R36, R36, R20.reuse, R32.reuse ;  /* 0x0000001424247223 */ /* 0x180fe20000000020 */
[-CC-:B------:R-:W-:Y:S01]  /*09f0*/  FFMA R37, R37, R20.reuse, R32.reuse ;  /* 0x0000001425257223 */ /* 0x180fe20000000020 */
[----:B------:R-:W-:Y:S01]  /*0a00*/  FFMA R28, R28, R20, R32 ;  /* 0x000000141c1c7223 */ /* 0x000fe20000000020 */
[-CC-:B------:R-:W-:Y:S01]  /*0a10*/  FFMA R17, R17, R21.reuse, R33.reuse ;  /* 0x0000001511117223 */ /* 0x180fe20000000021 */
[-CC-:B------:R-:W-:Y:S01]  /*0a20*/  FFMA R38, R38, R21.reuse, R33.reuse ;  /* 0x0000001526267223 */ /* 0x180fe20000000021 */
[-CC-:B------:R-:W-:Y:S01]  /*0a30*/  FFMA R29, R29, R21.reuse, R33.reuse ;  /* 0x000000151d1d7223 */ /* 0x180fe20000000021 */
[----:B------:R-:W-:Y:S01]  /*0a40*/  FFMA R40, R40, R21, R33 ;  /* 0x0000001528287223 */ /* 0x000fe20000000021 */
[----:B0-----:R-:W-:Y:S02]  /*0a50*/  SHF.R.U32.HI R20, RZ, 0x1, R3 ;  /* 0x00000001ff147819 */ /* 0x001fe40000011603 */
[----:B------:R-:W-:-:S02]  /*0a60*/  SHF.L.U32 R21, R3, 0x4, RZ ;  /* 0x0000000403157819 */ /* 0x000fc400000006ff */
[----:B------:R-:W-:Y:S02]  /*0a70*/  LOP3.LUT R20, R20, 0x7c, RZ, 0xc0, !PT ;  /* 0x0000007c14147812 */ /* 0x000fe400078ec0ff */
[----:B------:R-:W-:Y:S02]  /*0a80*/  LOP3.LUT R21, R21, 0xff0, RZ, 0xc0, !PT ;  /* 0x00000ff015157812 */ /* 0x000fe400078ec0ff */
[----:B------:R-:W-:Y:S02]  /*0a90*/  SHF.R.U32.HI R32, RZ, 0x5, R0 ;  /* 0x00000005ff207819 */ /* 0x000fe40000011600 */
[----:B------:R-:W-:Y:S02]  /*0aa0*/  IADD3 R20, R21, UR5, R20 ;  /* 0x0000000515147c10 */ /* 0x000fe4000fffe014 */
[----:B------:R-:W-:Y:S02]  /*0ab0*/  SHF.R.U32.HI R21, RZ, 0x3, R3 ;  /* 0x00000003ff157819 */ /* 0x000fe40000011603 */
[----:B------:R-:W-:Y:S01]  /*0ac0*/  LOP3.LUT R0, R3, 0xff, RZ, 0xc0, !PT ;  /* 0x000000ff03007812 */ /* 0x000fe200078ec0ff */
[-CC-:B------:R-:W-:Y:S01]  /*0ad0*/  FFMA R18, R18, R22.reuse, R34.reuse ;  /* 0x0000001612127223 */ /* 0x180fe20000000022 */
[-CC-:B------:R-:W-:Y:S01]  /*0ae0*/  FFMA R41, R41, R22.reuse, R34.reuse ;  /* 0x0000001629297223 */ /* 0x180fe20000000022 */
[-CC-:B------:R-:W-:Y:S01]  /*0af0*/  FFMA R30, R30, R22.reuse, R34.reuse ;  /* 0x000000161e1e7223 */ /* 0x180fe20000000022 */
[----:B------:R-:W-:Y:S01]  /*0b00*/  FFMA R42, R42, R22, R34 ;  /* 0x000000162a2a7223 */ /* 0x000fe20000000022 */
[----:B------:R-:W-:-:S02]  /*0b10*/  LOP3.LUT R3, R21, 0x1c, RZ, 0xc0, !PT ;  /* 0x0000001c15037812 */ /* 0x000fc400078ec0ff */
[C---:B------:R-:W-:Y:S02]  /*0b20*/  LOP3.LUT R21, R0.reuse, 0x100, RZ, 0xfc, !PT ;  /* 0x0000010000157812 */ /* 0x040fe400078efcff */
[C---:B------:R-:W-:Y:S01]  /*0b30*/  LOP3.LUT R22, R0.reuse, 0x200, RZ, 0xfc, !PT ;  /* 0x0000020000167812 */ /* 0x040fe200078efcff */
[-CC-:B------:R-:W-:Y:S01]  /*0b40*/  FFMA R19, R19, R23.reuse, R35.reuse ;  /* 0x0000001713137223 */ /* 0x180fe20000000023 */
[-CC-:B------:R-:W-:Y:S01]  /*0b50*/  FFMA R39, R39, R23.reuse, R35.reuse ;  /* 0x0000001727277223 */ /* 0x180fe20000000023 */
[-CC-:B------:R-:W-:Y:S01]  /*0b60*/  FFMA R31, R31, R23.reuse, R35.reuse ;  /* 0x000000171f1f7223 */ /* 0x180fe20000000023 */
[----:B------:R-:W-:Y:S01]  /*0b70*/  FFMA R43, R43, R23, R35 ;  /* 0x000000172b2b7223 */ /* 0x000fe20000000023 */
[----:B------:R-:W-:Y:S02]  /*0b80*/  LOP3.LUT R23, R0, 0x300, RZ, 0xfc, !PT ;  /* 0x0000030000177812 */ /* 0x000fe400078efcff */
[----:B------:R-:W-:Y:S02]  /*0b90*/  SHF.R.U32.HI R21, RZ, 0x3, R21 ;  /* 0x00000003ff157819 */ /* 0x000fe40000011615 */
[----:B------:R-:W-:-:S02]  /*0ba0*/  SHF.R.U32.HI R22, RZ, 0x3, R22 ;  /* 0x00000003ff167819 */ /* 0x000fc40000011616 */
[----:B------:R-:W-:Y:S02]  /*0bb0*/  SGXT.U32 R32, R32, 0x3 ;  /* 0x000000032020781a */ /* 0x000fe40000000000 */
[----:B------:R-:W-:Y:S02]  /*0bc0*/  SHF.R.U32.HI R23, RZ, 0x3, R23 ;  /* 0x00000003ff177819 */ /* 0x000fe40000011617 */
[----:B------:R-:W-:Y:S02]  /*0bd0*/  LOP3.LUT R21, R21, 0x3c, RZ, 0xc0, !PT ;  /* 0x0000003c15157812 */ /* 0x000fe400078ec0ff */
[----:B------:R-:W-:Y:S02]  /*0be0*/  LOP3.LUT R22, R22, 0x5c, RZ, 0xc0, !PT ;  /* 0x0000005c16167812 */ /* 0x000fe400078ec0ff */
[----:B------:R-:W-:Y:S02]  /*0bf0*/  LOP3.LUT R32, R32, UR4, RZ, 0xfc, !PT ;  /* 0x0000000420207c12 */ /* 0x000fe4000f8efcff */
[----:B------:R-:W-:-:S02]  /*0c00*/  LOP3.LUT R23, R23, 0x7c, RZ, 0xc0, !PT ;  /* 0x0000007c17177812 */ /* 0x000fc400078ec0ff */
[----:B------:R-:W-:Y:S02]  /*0c10*/  IADD3 R21, R21, UR5, RZ ;  /* 0x0000000515157c10 */ /* 0x000fe4000fffe0ff */
[----:B------:R-:W-:Y:S02]  /*0c20*/  IADD3 R33, R22, UR5, RZ ;  /* 0x0000000516217c10 */ /* 0x000fe4000fffe0ff */
[----:B------:R-:W-:Y:S02]  /*0c30*/  LOP3.LUT R22, R32, 0x70, RZ, 0xfc, !PT ;  /* 0x0000007020167812 */ /* 0x000fe400078efcff */
[----:B------:R-:W-:Y:S02]  /*0c40*/  IADD3 R35, R23, UR5, RZ ;  /* 0x0000000517237c10 */ /* 0x000fe4000fffe0ff */
[C---:B------:R-:W-:Y:S02]  /*0c50*/  LEA R23, R0.reuse, R21, 0x2 ;  /* 0x0000001500177211 */ /* 0x040fe400078e10ff */
[----:B------:R-:W-:Y:S01]  /*0c60*/  LEA R21, R0, R33, 0x2 ;  /* 0x0000002100157211 */ /* 0x000fe200078e10ff */
[----:B------:R-:W-:Y:S01]  /*0c70*/  IMAD.HI R33, R22, 0x5397829d, RZ ;  /* 0x5397829d16217827 */ /* 0x000fe200078e02ff */
[----:B------:R-:W-:-:S04]  /*0c80*/  IADD3 R3, R3, UR5, RZ ;  /* 0x0000000503037c10 */ /* 0x000fc8000fffe0ff */
[----:B------:R-:W-:-:S04]  /*0c90*/  SHF.R.U32.HI R34, RZ, 0x1f, R33 ;  /* 0x0000001fff227819 */ /* 0x000fc80000011621 */
[----:B------:R-:W-:Y:S02]  /*0ca0*/  LEA.HI.SX32 R33, R33, R34, 0x1c ;  /* 0x0000002221217211 */ /* 0x000fe400078fe2ff */
[C---:B------:R-:W-:Y:S02]  /*0cb0*/  LEA R3, R0.reuse, R3, 0x2 ;  /* 0x0000000300037211 */ /* 0x040fe400078e10ff */
[----:B------:R-:W-:Y:S01]  /*0cc0*/  LEA R0, R0, R35, 0x2 ;  /* 0x0000002300007211 */ /* 0x000fe200078e10ff */
[----:B------:R-:W-:Y:S01]  /*0cd0*/  IMAD R35, R33, -0x31, R22 ;  /* 0xffffffcf21237824 */ /* 0x000fe200078e0216 */
[----:B------:R-:W-:-:S03]  /*0ce0*/  ISETP.LT.AND P1, PT, R22, 0xc4, !P0 ;  /* 0x000000c41600780c */ /* 0x000fc60004721270 */
[----:B------:R-:W-:-:S04]  /*0cf0*/  IMAD R34, R2, 0x31, R35 ;  /* 0x0000003102227824 */ /* 0x000fc800078e0223 */
[----:B------:R-:W-:Y:S01]  /*0d00*/  IMAD R22, R33, 0x620, R34 ;  /* 0x0000062021167824 */ /* 0x000fe200078e0222 */
[----:B------:R-:W-:Y:S01]  /*0d10*/  LOP3.LUT R33, R32, 0x40, RZ, 0xfc, !PT ;  /* 0x0000004020217812 */ /* 0x000fe200078efcff */
[----:B------:R-:W-:-:S04]  /*0d20*/  FADD R4, R16, R4 ;  /* 0x0000000410047221 */ /* 0x000fc80000000000 */
[----:B------:R-:W-:-:S05]  /*0d30*/  IMAD.HI R16, R33, 0x5397829d, RZ ;  /* 0x5397829d21107827 */ /* 0x000fca00078e02ff */
[----:B------:R-:W-:-:S04]  /*0d40*/  SHF.R.U32.HI R35, RZ, 0x1f, R16 ;  /* 0x0000001fff237819 */ /* 0x000fc80000011610 */
[----:B------:R-:W-:Y:S02]  /*0d50*/  LEA.HI.SX32 R16, R16, R35, 0x1c ;  /* 0x0000002310107211 */ /* 0x000fe400078fe2ff */
[----:B------:R-:W-:-:S03]  /*0d60*/  ISETP.LT.AND P3, PT, R33, 0xc4, !P0 ;  /* 0x000000c42100780c */ /* 0x000fc60004761270 */
[----:B------:R-:W-:Y:S01]  /*0d70*/  IMAD R35, R16, -0x31, R33 ;  /* 0xffffffcf10237824 */ /* 0x000fe200078e0221 */
        /* <DEDUP_REMOVED lines=8> */
[----:B------:R-:W-:Y:S01]  /*0e00*/  FADD R18, R18, R6 ;  /* 0x0000000612127221 */ /* 0x000fe20000000000 */
[----:B------:R-:W-:-:S03]  /*0e10*/  IMAD R35, R2, 0x31, R35 ;  /* 0x0000003102237824 */ /* 0x000fc600078e0223 */
[----:B------:R-:W-:-:S04]  /*0e20*/  IMAD.HI R6, R33, 0x5397829d, RZ ;  /* 0x5397829d21067827 */ /* 0x000fc800078e02ff */
[----:B------:R-:W-:Y:S01]  /*0e30*/  IMAD R16, R16, 0x620, R35 ;  /* 0x0000062010107824 */ /* 0x000fe200078e0223 */
[----:B------:R-:W-:Y:S01]  /*0e40*/  SHF.R.U32.HI R35, RZ, 0x1f, R6 ;  /* 0x0000001fff237819 */ /* 0x000fe20000011606 */
[----:B------:R-:W-:-:S03]  /*0e50*/  FADD R19, R19, R7 ;  /* 0x0000000713137221 */ /* 0x000fc60000000000 */
[----:B------:R-:W-:Y:S01]  /*0e60*/  LEA.HI.SX32 R6, R6, R35, 0x1c ;  /* 0x0000002306067211 */ /* 0x000fe200078fe2ff */
[----:B------:R-:W-:Y:S01]  /*0e70*/  STS [R20], R4 ;  /* 0x0000000414007388 */ /* 0x000fe20000000800 */
[----:B------:R-:W-:-:S03]  /*0e80*/  IMAD R5, R2, 0x31, R5 ;  /* 0x0000003102057824 */ /* 0x000fc600078e0205 */
[----:B------:R-:W-:Y:S01]  /*0e90*/  IMAD R35, R6, -0x31, R33 ;  /* 0xffffffcf06237824 */ /* 0x000fe200078e0221 */
[----:B------:R-:W-:Y:S01]  /*0ea0*/  STS [R20+0x4], R17 ;  /* 0x0000041114007388 */ /* 0x000fe20000000800 */
[----:B------:R-:W-:-:S03]  /*0eb0*/  LOP3.LUT R7, R32, 0x68, RZ, 0xfc, !PT ;  /* 0x0000006820077812 */ /* 0x000fc600078efcff */
[----:B------:R-:W-:Y:S01]  /*0ec0*/  STS [R20+0x8], R18 ;  /* 0x0000081214007388 */ /* 0x000fe20000000800 */
[----:B------:R-:W-:-:S03]  /*0ed0*/  FADD R38, R38, R9 ;  /* 0x0000000926267221 */ /* 0x000fc60000000000 */
[----:B------:R-:W-:Y:S01]  /*0ee0*/  STS [R20+0xc], R19 ;  /* 0x00000c1314007388 */ /* 0x000fe20000000800 */
[----:B------:R-:W-:Y:S01]  /*0ef0*/  IMAD R35, R2, 0x31, R35 ;  /* 0x0000003102237824 */ /* 0x000fe200078e0223 */
[----:B------:R-:W-:Y:S01]  /*0f00*/  BAR.SYNC.DEFER_BLOCKING 0x0 ;  /* 0x0000000000007b1d */ /* 0x000fe20000010000 */
[----:B------:R-:W-:Y:S01]  /*0f10*/  LOP3.LUT R9, R32, 0x60, RZ, 0xfc, !PT ;  /* 0x0000006020097812 */ /* 0x000fe200078efcff */
[----:B------:R-:W-:Y:S02]  /*0f20*/  IMAD R5, R34, 0x620, R5 ;  /* 0x0000062022057824 */ /* 0x000fe400078e0205 */
[----:B------:R-:W-:Y:S01]  /*0f30*/  FADD R31, R31, R15 ;  /* 0x0000000f1f1f7221 */ /* 0x000fe20000000000 */
[----:B------:R-:W-:Y:S01]  /*0f40*/  IMAD R6, R6, 0x620, R35 ;  /* 0x0000062006067824 */ /* 0x000fe200078e0223 */
[----:B------:R-:W-:Y:S01]  /*0f50*/  LOP3.LUT R15, R32, 0x50, RZ, 0xfc, !PT ;  /* 0x00000050200f7812 */ /* 0x000fe200078efcff */
[----:B------:R-:W-:Y:S01]  /*0f60*/  IMAD.HI R34, R7, 0x5397829d, RZ ;  /* 0x5397829d07227827 */ /* 0x000fe200078e02ff */
[----:B------:R-:W-:-:S03]  /*0f70*/  ISETP.LT.AND P5, PT, R33, 0xc4, !P0 ;  /* 0x000000c42100780c */ /* 0x000fc600047a1270 */
[----:B------:R-:W-:-:S04]  /*0f80*/  IMAD.HI R35, R9, 0x5397829d, RZ ;  /* 0x5397829d09237827 */ /* 0x000fc800078e02ff */
[----:B------:R-:W-:Y:S01]  /*0f90*/  FADD R8, R36, R8 ;  /* 0x0000000824087221 */ /* 0x000fe20000000000 */
[----:B------:R-:W-:Y:S01]  /*0fa0*/  SHF.R.U32.HI R33, RZ, 0x1f, R34 ;  /* 0x0000001fff217819 */ /* 0x000fe20000011622 */
[----:B------:R-:W-:Y:S01]  /*0fb0*/  FADD R24, R28, R24 ;  /* 0x000000181c187221 */ /* 0x000fe20000000000 */
[----:B------:R-:W-:Y:S01]  /*0fc0*/  IMAD.HI R28, R15, 0x5397829d, RZ ;  /* 0x5397829d0f1c7827 */ /* 0x000fe200078e02ff */
[----:B------:R-:W-:Y:S02]  /*0fd0*/  SHF.R.U32.HI R36, RZ, 0x1f, R35 ;  /* 0x0000001fff247819 */ /* 0x000fe40000011623 */
[----:B------:R-:W-:Y:S02]  /*0fe0*/  LEA.HI.SX32 R34, R34, R33, 0x1c ;  /* 0x0000002122227211 */ /* 0x000fe400078fe2ff */
[----:B------:R-:W-:Y:S02]  /*0ff0*/  LEA.HI.SX32 R33, R35, R36, 0x1c ;  /* 0x0000002423217211 */ /* 0x000fe400078fe2ff */
[----:B------:R-:W-:Y:S01]  /*1000*/  SHF.R.U32.HI R35, RZ, 0x1f, R28 ;  /* 0x0000001fff237819 */ /* 0x000fe2000001161c */
[----:B------:R-:W-:Y:S01]  /*1010*/  FADD R43, R43, R27 ;  /* 0x0000001b2b2b7221 */ /* 0x000fe20000000000 */
[----:B------:R-:W-:Y:S02]  /*1020*/  LDS R17, [R23+0x400] ;  /* 0x0004000017117984 */ /* 0x000fe40000000800 */
[----:B------:R-:W-:-:S02]  /*1030*/  LEA.HI.SX32 R28, R28, R35, 0x1c ;  /* 0x000000231c1c7211 */ /* 0x000fc400078fe2ff */
[----:B------:R-:W0:Y:S04]  /*1040*/  LDS R35, [R3] ;  /* 0x0000000003237984 */ /* 0x000e280000000800 */
[----:B------:R-:W1:Y:S04]  /*1050*/  LDS R4, [R21+0x800] ;  /* 0x0008000015047984 */ /* 0x000e680000000800 */
[----:B------:R-:W2:Y:S01]  /*1060*/  LDS R27, [R0+0xc00] ;  /* 0x000c0000001b7984 */ /* 0x000ea20000000800 */
[----:B------:R-:W-:Y:S01]  /*1070*/  BAR.SYNC.DEFER_BLOCKING 0x0 ;  /* 0x0000000000007b1d */ /* 0x000fe20000010000 */
[----:B------:R-:W-:Y:S01]  /*1080*/  FADD R10, R41, R10 ;  /* 0x0000000a290a7221 */ /* 0x000fe20000000000 */
[----:B------:R-:W-:Y:S01]  /*1090*/  FADD R11, R39, R11 ;  /* 0x0000000b270b7221 */ /* 0x000fe20000000000 */
[----:B------:R-:W-:Y:S01]  /*10a0*/  FADD R37, R37, R12 ;  /* 0x0000000c25257221 */ /* 0x000fe20000000000 */
[----:B------:R-:W-:Y:S01]  /*10b0*/  FADD R13, R29, R13 ;  /* 0x0000000d1d0d7221 */ /* 0x000fe20000000000 */
[----:B------:R-:W-:-:S02]  /*10c0*/  LOP3.LUT R12, R32, 0x58, RZ, 0xfc, !PT ;  /* 0x00000058200c7812 */ /* 0x000fc400078efcff */
[----:B------:R-:W-:Y:S01]  /*10d0*/  LOP3.LUT R29, R32, 0x20, RZ, 0xfc, !PT ;  /* 0x00000020201d7812 */ /* 0x000fe200078efcff */
[----:B------:R-:W-:Y:S02]  /*10e0*/  FADD R14, R30, R14 ;  /* 0x0000000e1e0e7221 */ /* 0x000fe40000000000 */
[----:B------:R-:W-:Y:S01]  /*10f0*/  IMAD.HI R30, R12, 0x5397829d, RZ ;  /* 0x5397829d0c1e7827 */ /* 0x000fe200078e02ff */
[----:B------:R-:W-:Y:S04]  /*1100*/  STS [R20], R8 ;  /* 0x0000000814007388 */ /* 0x000fe80000000800 */
[----:B------:R-:W-:Y:S04]  /*1110*/  STS [R20+0x4], R38 ;  /* 0x0000042614007388 */ /* 0x000fe80000000800 */
[----:B------:R-:W-:Y:S04]  /*1120*/  STS [R20+0x8], R10 ;  /* 0x0000080a14007388 */ /* 0x000fe80000000800 */
[----:B------:R-:W-:Y:S01]  /*1130*/  STS [R20+0xc], R11 ;  /* 0x00000c0b14007388 */ /* 0x000fe20000000800 */
[----:B------:R-:W-:Y:S01]  /*1140*/  BAR.SYNC.DEFER_BLOCKING 0x0 ;  /* 0x0000000000007b1d */ /* 0x000fe20000010000 */
[----:B------:R-:W-:-:S04]  /*1150*/  IMAD.HI R36, R29, 0x5397829d, RZ ;  /* 0x5397829d1d247827 */ /* 0x000fc800078e02ff */
[----:B------:R-:W-:Y:S01]  /*1160*/  FADD R40, R40, R25 ;  /* 0x0000001928287221 */ /* 0x000fe20000000000 */
[----:B------:R-:W-:Y:S02]  /*1170*/  SHF.R.U32.HI R25, RZ, 0x1f, R30 ;  /* 0x0000001fff197819 */ /* 0x000fe4000001161e */
[----:B------:R-:W-:Y:S02]  /*1180*/  SHF.R.U32.HI R39, RZ, 0x1f, R36 ;  /* 0x0000001fff277819 */ /* 0x000fe40000011624 */
[----:B------:R-:W-:Y:S02]  /*1190*/  LEA.HI.SX32 R25, R30, R25, 0x1c ;  /* 0x000000191e197211 */ /* 0x000fe400078fe2ff */
[----:B------:R-:W-:Y:S02]  /*11a0*/  LEA.HI.SX32 R30, R36, R39, 0x1c ;  /* 0x00000027241e7211 */ /* 0x000fe400078fe2ff */
[----:B------:R-:W3:Y:S04]  /*11b0*/  LDS R39, [R3] ;  /* 0x0000000003277984 */ /* 0x000ee80000000800 */
[----:B------:R-:W4:Y:S04]  /*11c0*/  LDS R38, [R23+0x400] ;  /* 0x0004000017267984 */ /* 0x000f280000000800 */
[----:B------:R-:W5:Y:S04]  /*11d0*/  LDS R36, [R21+0x800] ;  /* 0x0008000015247984 */ /* 0x000f680000000800 */
[----:B------:R-:W0:Y:S01]  /*11e0*/  LDS R8, [R0+0xc00] ;  /* 0x000c000000087984 */ /* 0x000e220000000800 */
[----:B------:R-:W-:Y:S06]  /*11f0*/  BAR.SYNC.DEFER_BLOCKING 0x0 ;  /* 0x0000000000007b1d */ /* 0x000fec0000010000 */
[----:B------:R1:W-:Y:S04]  /*1200*/  STS [R20], R37 ;  /* 0x0000002514007388 */ /* 0x0003e80000000800 */
[----:B------:R-:W-:Y:S04]  /*1210*/  STS [R20+0x4], R13 ;  /* 0x0000040d14007388 */ /* 0x000fe80000000800 */
[----:B------:R-:W-:Y:S04]  /*1220*/  STS [R20+0x8], R14 ;  /* 0x0000080e14007388 */ /* 0x000fe80000000800 */
[----:B------:R-:W-:Y:S01]  /*1230*/  STS [R20+0xc], R31 ;  /* 0x00000c1f14007388 */ /* 0x000fe20000000800 */
[----:B------:R-:W-:Y:S01]  /*1240*/  BAR.SYNC.DEFER_BLOCKING 0x0 ;  /* 0x0000000000007b1d */ /* 0x000fe20000010000 */
[----:B-1----:R-:W-:-:S05]  /*1250*/  LOP3.LUT R37, R32, 0x48, RZ, 0xfc, !PT ;  /* 0x0000004820257812 */ /* 0x002fca00078efcff */
[----:B------:R-:W1:Y:S04]  /*1260*/  LDS R41, [R3] ;  /* 0x0000000003297984 */ /* 0x000e680000000800 */
[----:B------:R-:W0:Y:S04]  /*1270*/  LDS R31, [R23+0x400] ;  /* 0x00040000171f7984 */ /* 0x000e280000000800 */
[----:B------:R-:W0:Y:S04]  /*1280*/  LDS R14, [R21+0x800] ;  /* 0x00080000150e7984 */ /* 0x000e280000000800 */
[----:B------:R-:W0:Y:S01]  /*1290*/  LDS R13, [R0+0xc00] ;  /* 0x000c0000000d7984 */ /* 0x000e220000000800 */
[----:B------:R-:W-:Y:S01]  /*12a0*/  BAR.SYNC.DEFER_BLOCKING 0x0 ;  /* 0x0000000000007b1d */ /* 0x000fe20000010000 */
[----:B------:R-:W-:-:S04]  /*12b0*/  IMAD.HI R11, R37, 0x5397829d, RZ ;  /* 0x5397829d250b7827 */ /* 0x000fc800078e02ff */
[----:B------:R-:W-:Y:S01]  /*12c0*/  FADD R26, R42, R26 ;  /* 0x0000001a2a1a7221 */ /* 0x000fe20000000000 */
[----:B------:R-:W-:Y:S02]  /*12d0*/  SHF.R.U32.HI R18, RZ, 0x1f, R11 ;  /* 0x0000001fff127819 */ /* 0x000fe4000001160b */
[C---:B------:R-:W-:Y:S01]  /*12e0*/  LOP3.LUT R42, R32.reuse, 0x10, RZ, 0xfc, !PT ;  /* 0x00000010202a7812 */ /* 0x040fe200078efcff */
[----:B------:R2:W-:Y:S02]  /*12f0*/  STS [R20], R24 ;  /* 0x0000001814007388 */ /* 0x0005e40000000800 */
[----:B--2---:R-:W-:Y:S02]  /*1300*/  LOP3.LUT R24, R32, 0x28, RZ, 0xfc, !PT ;  /* 0x0000002820187812 */ /* 0x004fe400078efcff */
[----:B------:R2:W-:Y:S03]  /*1310*/  STS [R20+0x8], R26 ;  /* 0x0000081a14007388 */ /* 0x0005e60000000800 */
[----:B------:R-:W-:Y:S01]  /*1320*/  IMAD.HI R10, R24, 0x5397829d, RZ ;  /* 0x5397829d180a7827 */ /* 0x000fe200078e02ff */
[----:B------:R-:W-:Y:S01]  /*1330*/  STS [R20+0x4], R40 ;  /* 0x0000042814007388 */ /* 0x000fe20000000800 */
[----:B--2---:R-:W-:-:S03]  /*1340*/  LEA.HI.SX32 R26, R11, R18, 0x1c ;  /* 0x000000120b1a7211 */ /* 0x004fc600078fe2ff */
[----:B------:R-:W-:Y:S01]  /*1350*/  SHF.R.U32.HI R11, RZ, 0x1f, R10 ;  /* 0x0000001fff0b7819 */ /* 0x000fe2000001160a */
[----:B------:R2:W-:Y:S01]  /*1360*/  STS [R20+0xc], R43 ;  /* 0x00000c2b14007388 */ /* 0x0005e20000000800 */
[----:B------:R-:W-:Y:S01]  /*1370*/  LOP3.LUT R44, R32, 0x8, RZ, 0xfc, !PT ;  /* 0x00000008202c7812 */ /* 0x000fe200078efcff */
[----:B------:R-:W-:Y:S01]  /*1380*/  IMAD R19, R30, -0x31, R29 ;  /* 0xffffffcf1e137824 */ /* 0x000fe200078e021d */
[----:B------:R-:W-:Y:S01]  /*1390*/  BAR.SYNC.DEFER_BLOCKING 0x0 ;  /* 0x0000000000007b1d */ /* 0x000fe20000010000 */
[----:B------:R-:W-:Y:S02]  /*13a0*/  ISETP.LT.AND P2, PT, R29, 0xc4, !P0 ;  /* 0x000000c41d00780c */ /* 0x000fe40004741270 */
[----:B--2---:R-:W-:Y:S01]  /*13b0*/  LEA.HI.SX32 R20, R10, R11, 0x1c ;  /* 0x0000000b0a147211 */ /* 0x004fe200078fe2ff */
[----:B------:R-:W-:Y:S01]  /*13c0*/  IMAD.HI R10, R42, 0x5397829d, RZ ;  /* 0x5397829d2a0a7827 */ /* 0x000fe200078e02ff */
[----:B------:R-:W-:-:S03]  /*13d0*/  LOP3.LUT R29, R32, 0x18, RZ, 0xfc, !PT ;  /* 0x00000018201d7812 */ /* 0x000fc600078efcff */
[----:B------:R-:W-:Y:S01]  /*13e0*/  IMAD.HI R45, R44, 0x5397829d, RZ ;  /* 0x5397829d2c2d7827 */ /* 0x000fe200078e02ff */
[----:B------:R-:W-:-:S03]  /*13f0*/  SHF.R.U32.HI R43, RZ, 0x1f, R10 ;  /* 0x0000001fff2b7819 */ /* 0x000fc6000001160a */
[----:B------:R-:W-:Y:S01]  /*1400*/  IMAD.HI R40, R29, 0x5397829d, RZ ;  /* 0x5397829d1d287827 */ /* 0x000fe200078e02ff */
[----:B------:R-:W-:Y:S02]  /*1410*/  LEA.HI.SX32 R43, R10, R43, 0x1c ;  /* 0x0000002b0a2b7211 */ /* 0x000fe400078fe2ff */
[----:B------:R-:W-:Y:S02]  /*1420*/  SHF.R.U32.HI R10, RZ, 0x1f, R45 ;  /* 0x0000001fff0a7819 */ /* 0x000fe4000001162d */
[----:B------:R-:W-:Y:S02]  /*1430*/  SHF.R.U32.HI R11, RZ, 0x1f, R40 ;  /* 0x0000001fff0b7819 */ /* 0x000fe40000011628 */
[----:B------:R-:W-:Y:S01]  /*1440*/  LEA.HI.SX32 R45, R45, R10, 0x1c ;  /* 0x0000000a2d2d7211 */ /* 0x000fe200078fe2ff */
[----:B------:R-:W-:Y:S01]  /*1450*/  IMAD.HI R10, R32, 0x5397829d, RZ ;  /* 0x5397829d200a7827 */ /* 0x000fe200078e02ff */
[----:B------:R-:W-:Y:S01]  /*1460*/  LEA.HI.SX32 R40, R40, R11, 0x1c ;  /* 0x0000000b28287211 */ /* 0x000fe200078fe2ff */
[----:B------:R-:W2:Y:S03]  /*1470*/  LDS R3, [R3] ;  /* 0x0000000003037984 */ /* 0x000ea60000000800 */
[----:B------:R-:W-:Y:S01]  /*1480*/  SHF.R.U32.HI R11, RZ, 0x1f, R10 ;  /* 0x0000001fff0b7819 */ /* 0x000fe2000001160a */
[----:B------:R-:W-:Y:S01]  /*1490*/  IMAD R19, R2, 0x31, R19 ;  /* 0x0000003102137824 */ /* 0x000fe200078e0213 */
[----:B------:R-:W-:Y:S01]  /*14a0*/  ISETP.LT.AND P6, PT, R32, 0xc4, !P0 ;  /* 0x000000c42000780c */ /* 0x000fe200047c1270 */
[----:B------:R-:W0:Y:S01]  /*14b0*/  LDS R23, [R23+0x400] ;  /* 0x0004000017177984 */ /* 0x000e220000000800 */
[----:B------:R-:W-:Y:S01]  /*14c0*/  LEA.HI.SX32 R11, R10, R11, 0x1c ;  /* 0x0000000b0a0b7211 */ /* 0x000fe200078fe2ff */
[----:B------:R-:W-:-:S02]  /*14d0*/  IMAD R30, R30, 0x620, R19 ;  /* 0x000006201e1e7824 */ /* 0x000fc400078e0213 */
[----:B------:R-:W0:Y:S02]  /*14e0*/  LDS R21, [R21+0x800] ;  /* 0x0008000015157984 */ /* 0x000e240000000800 */
[----:B------:R-:W-:-:S04]  /*14f0*/  IMAD R19, R11, -0x31, R32 ;  /* 0xffffffcf0b137824 */ /* 0x000fc800078e0220 */
[----:B------:R-:W-:-:S04]  /*1500*/  IMAD R10, R2, 0x31, R19 ;  /* 0x00000031020a7824 */ /* 0x000fc800078e0213 */
[----:B------:R-:W-:Y:S02]  /*1510*/  IMAD R19, R11, 0x620, R10 ;  /* 0x000006200b137824 */ /* 0x000fe400078e020a */
[----:B------:R-:W0:Y:S02]  /*1520*/  LDC.64 R10, c[0x0][0x240] ;  /* 0x00009000ff0a7b82 */ /* 0x000e240000000a00 */
[----:B0-----:R-:W-:-:S05]  /*1530*/  IMAD.WIDE R18, R19, 0x4, R10 ;  /* 0x0000000413127825 */ /* 0x001fca00078e020a */
[----:B------:R0:W-:Y:S01]  /*1540*/  @P6 STG.E desc[UR8][R18.64], R35 ;  /* 0x0000002312006986 */ /* 0x0001e2000c101908 */
[----:B------:R-:W-:Y:S01]  /*1550*/  ISETP.LT.AND P6, PT, R44, 0xc4, !P0 ;  /* 0x000000c42c00780c */ /* 0x000fe200047c1270 */
[----:B------:R-:W-:-:S04]  /*1560*/  IMAD R44, R45, -0x31, R44 ;  /* 0xffffffcf2d2c7824 */ /* 0x000fc800078e022c */
[----:B------:R-:W-:-:S04]  /*1570*/  IMAD R44, R2, 0x31, R44 ;  /* 0x00000031022c7824 */ /* 0x000fc800078e022c */
[----:B------:R-:W-:-:S04]  /*1580*/  IMAD R45, R45, 0x620, R44 ;  /* 0x000006202d2d7824 */ /* 0x000fc800078e022c */
[----:B0-----:R-:W-:-:S04]  /*1590*/  IMAD.WIDE R18, R45, 0x4, R10 ;  /* 0x000000042d127825 */ /* 0x001fc800078e020a */
[----:B------:R-:W-:Y:S01]  /*15a0*/  IMAD R45, R43, -0x31, R42 ;  /* 0xffffffcf2b2d7824 */ /* 0x000fe200078e022a */
[----:B------:R0:W-:Y:S01]  /*15b0*/  @P6 STG.E desc[UR8][R18.64], R17 ;  /* 0x0000001112006986 */ /* 0x0001e2000c101908 */
[----:B------:R-:W-:Y:S02]  /*15c0*/  ISETP.LT.AND P6, PT, R42, 0xc4, !P0 ;  /* 0x000000c42a00780c */ /* 0x000fe400047c1270 */
[----:B------:R-:W-:-:S04]  /*15d0*/  IMAD R42, R2, 0x31, R45 ;  /* 0x00000031022a7824 */ /* 0x000fc800078e022d */
[----:B------:R-:W-:-:S04]  /*15e0*/  IMAD R43, R43, 0x620, R42 ;  /* 0x000006202b2b7824 */ /* 0x000fc800078e022a */
        /* <DEDUP_REMOVED lines=10> */
[----:B------:R-:W-:Y:S02]  /*1690*/  IMAD R17, R2, 0x31, R17 ;  /* 0x0000003102117824 */ /* 0x000fe400078e0211 */
[----:B0-----:R-:W-:-:S05]  /*16a0*/  IMAD.WIDE R18, R30, 0x4, R10 ;  /* 0x000000041e127825 */ /* 0x001fca00078e020a */
[----:B---3--:R0:W-:Y:S01]  /*16b0*/  @P2 STG.E desc[UR8][R18.64], R39 ;  /* 0x0000002712002986 */ /* 0x0081e2000c101908 */
[----:B------:R-:W-:Y:S01]  /*16c0*/  ISETP.LT.AND P2, PT, R7, 0xc4, !P0 ;  /* 0x000000c40700780c */ /* 0x000fe20004741270 */
[----:B------:R-:W-:Y:S02]  /*16d0*/  IMAD R17, R20, 0x620, R17 ;  /* 0x0000062014117824 */ /* 0x000fe400078e0211 */
[----:B------:R-:W-:Y:S02]  /*16e0*/  IMAD R7, R34, -0x31, R7 ;  /* 0xffffffcf22077824 */ /* 0x000fe400078e0207 */
[----:B------:R-:W-:-:S04]  /*16f0*/  IMAD.WIDE R4, R5, 0x4, R10 ;  /* 0x0000000405047825 */ /* 0x000fc800078e020a */
[----:B------:R-:W-:Y:S02]  /*1700*/  IMAD R27, R2, 0x31, R7 ;  /* 0x00000031021b7824 */ /* 0x000fe400078e0207 */
[----:B0-----:R-:W-:-:S04]  /*1710*/  IMAD.WIDE R18, R17, 0x4, R10 ;  /* 0x0000000411127825 */ /* 0x001fc800078e020a */
[--C-:B------:R-:W-:Y:S01]  /*1720*/  IMAD.WIDE R6, R6, 0x4, R10.reuse ;  /* 0x0000000406067825 */ /* 0x100fe200078e020a */
[----:B----4-:R0:W-:Y:S03]  /*1730*/  @P6 STG.E desc[UR8][R18.64], R38 ;  /* 0x0000002612006986 */ /* 0x0101e6000c101908 */
[----:B------:R-:W-:Y:S01]  /*1740*/  IMAD.WIDE R16, R16, 0x4, R10 ;  /* 0x0000000410107825 */ /* 0x000fe200078e020a */
[----:B-----5:R3:W-:Y:S01]  /*1750*/  @P5 STG.E desc[UR8][R6.64], R36 ;  /* 0x0000002406005986 */ /* 0x0207e2000c101908 */
[----:B------:R-:W-:Y:S02]  /*1760*/  ISETP.LT.AND P6, PT, R37, 0xc4, !P0 ;  /* 0x000000c42500780c */ /* 0x000fe400047c1270 */
[----:B------:R-:W-:Y:S01]  /*1770*/  IMAD R37, R26, -0x31, R37 ;  /* 0xffffffcf1a257824 */ /* 0x000fe200078e0225 */
[----:B------:R4:W-:Y:S01]  /*1780*/  @P4 STG.E desc[UR8][R4.64], R8 ;  /* 0x0000000804004986 */ /* 0x0009e2000c101908 */
[----:B------:R-:W-:Y:S01]  /*1790*/  ISETP.LT.AND P5, PT, R15, 0xc4, !P0 ;  /* 0x000000c40f00780c */ /* 0x000fe200047a1270 */
[----:B------:R-:W-:-:S02]  /*17a0*/  IMAD R15, R28, -0x31, R15 ;  /* 0xffffffcf1c0f7824 */ /* 0x000fc400078e020f */
[----:B-1----:R1:W-:Y:S01]  /*17b0*/  @P3 STG.E desc[UR8][R16.64], R41 ;  /* 0x0000002910003986 */ /* 0x0023e2000c101908 */
[----:B------:R-:W-:Y:S01]  /*17c0*/  ISETP.LT.AND P3, PT, R9, 0xc4, !P0 ;  /* 0x000000c40900780c */ /* 0x000fe20004761270 */
[----:B0-----:R-:W-:Y:S02]  /*17d0*/  IMAD R19, R25, -0x31, R12 ;  /* 0xffffffcf19137824 */ /* 0x001fe400078e020c */
[----:B------:R-:W-:Y:S02]  /*17e0*/  IMAD R9, R33, -0x31, R9 ;  /* 0xffffffcf21097824 */ /* 0x000fe400078e0209 */
[----:B------:R-:W-:Y:S01]  /*17f0*/  IMAD R37, R2, 0x31, R37 ;  /* 0x0000003102257824 */ /* 0x000fe200078e0225 */
[----:B------:R-:W-:Y:S01]  /*1800*/  ISETP.LT.AND P4, PT, R12, 0xc4, !P0 ;  /* 0x000000c40c00780c */ /* 0x000fe20004781270 */
[----:B------:R-:W-:Y:S01]  /*1810*/  IMAD R15, R2, 0x31, R15 ;  /* 0x00000031020f7824 */ /* 0x000fe200078e020f */
[----:B------:R-:W-:Y:S01]  /*1820*/  LOP3.LUT R32, R32, 0x78, RZ, 0xfc, !PT ;  /* 0x0000007820207812 */ /* 0x000fe200078efcff */
[----:B---3--:R-:W-:-:S02]  /*1830*/  IMAD R6, R2, 0x31, R19 ;  /* 0x0000003102067824 */ /* 0x008fc400078e0213 */
[----:B----4-:R-:W-:Y:S02]  /*1840*/  IMAD R8, R2, 0x31, R9 ;  /* 0x0000003102087824 */ /* 0x010fe400078e0209 */
[----:B------:R-:W-:Y:S01]  /*1850*/  IMAD R5, R26, 0x620, R37 ;  /* 0x000006201a057824 */ /* 0x000fe200078e0225 */
[----:B------:R-:W-:Y:S01]  /*1860*/  ISETP.LT.AND P0, PT, R32, 0xc4, !P0 ;  /* 0x000000c42000780c */ /* 0x000fe20004701270 */
[----:B------:R-:W-:Y:S02]  /*1870*/  IMAD R7, R28, 0x620, R15 ;  /* 0x000006201c077824 */ /* 0x000fe400078e020f */
[----:B------:R-:W-:Y:S02]  /*1880*/  IMAD R9, R25, 0x620, R6 ;  /* 0x0000062019097824 */ /* 0x000fe400078e0206 */
[----:B-1----:R-:W-:Y:S02]  /*1890*/  IMAD R17, R33, 0x620, R8 ;  /* 0x0000062021117824 */ /* 0x002fe400078e0208 */
[----:B------:R-:W-:-:S02]  /*18a0*/  IMAD R27, R34, 0x620, R27 ;  /* 0x00000620221b7824 */ /* 0x000fc400078e021b */
[----:B------:R-:W-:-:S04]  /*18b0*/  IMAD.WIDE R4, R5, 0x4, R10 ;  /* 0x0000000405047825 */ /* 0x000fc800078e020a */
[--C-:B------:R-:W-:Y:S01]  /*18c0*/  IMAD.WIDE R6, R7, 0x4, R10.reuse ;  /* 0x0000000407067825 */ /* 0x100fe200078e020a */
[----:B------:R0:W-:Y:S03]  /*18d0*/  @P6 STG.E desc[UR8][R4.64], R31 ;  /* 0x0000001f04006986 */ /* 0x0001e6000c101908 */
[--C-:B------:R-:W-:Y:S01]  /*18e0*/  IMAD.WIDE R8, R9, 0x4, R10.reuse ;  /* 0x0000000409087825 */ /* 0x100fe200078e020a */
[----:B------:R0:W-:Y:S03]  /*18f0*/  @P5 STG.E desc[UR8][R6.64], R14 ;  /* 0x0000000e06005986 */ /* 0x0001e6000c101908 */
[--C-:B------:R-:W-:Y:S01]  /*1900*/  IMAD.WIDE R16, R17, 0x4, R10.reuse ;  /* 0x0000000411107825 */ /* 0x100fe200078e020a */
[----:B------:R0:W-:Y:S03]  /*1910*/  @P4 STG.E desc[UR8][R8.64], R13 ;  /* 0x0000000d08004986 */ /* 0x0001e6000c101908 */
[--C-:B------:R-:W-:Y:S01]  /*1920*/  IMAD.WIDE R18, R27, 0x4, R10.reuse ;  /* 0x000000041b127825 */ /* 0x100fe200078e020a */
[----:B--2---:R0:W-:Y:S03]  /*1930*/  @P3 STG.E desc[UR8][R16.64], R3 ;  /* 0x0000000310003986 */ /* 0x0041e6000c101908 */
[----:B------:R-:W-:Y:S01]  /*1940*/  IMAD.WIDE R24, R22, 0x4, R10 ;  /* 0x0000000416187825 */ /* 0x000fe200078e020a */
[----:B------:R0:W-:Y:S04]  /*1950*/  @P2 STG.E desc[UR8][R18.64], R23 ;  /* 0x0000001712002986 */ /* 0x0001e8000c101908 */
[----:B------:R0:W-:Y:S02]  /*1960*/  @P1 STG.E desc[UR8][R24.64], R21 ;  /* 0x0000001518001986 */ /* 0x0001e4000c101908 */
[----:B0-----:R-:W-:Y:S05]  /*1970*/  @!P0 EXIT ;  /* 0x000000000000894d */ /* 0x001fea0003800000 */
[----:B0-----:R-:W0:Y:S01]  /*1980*/  LDS R7, [R0+0xc00] ;  /* 0x000c000000077984 */ /* 0x001e220000000800 */
[----:B------:R-:W-:-:S05]  /*1990*/  IMAD.HI R3, R32, 0x5397829d, RZ ;  /* 0x5397829d20037827 */ /* 0x000fca00078e02ff */
[----:B------:R-:W-:-:S04]  /*19a0*/  SHF.R.U32.HI R4, RZ, 0x1f, R3 ;  /* 0x0000001fff047819 */ /* 0x000fc80000011603 */
[----:B------:R-:W-:-:S05]  /*19b0*/  LEA.HI.SX32 R3, R3, R4, 0x1c ;  /* 0x0000000403037211 */ /* 0x000fca00078fe2ff */
[----:B------:R-:W-:-:S04]  /*19c0*/  IMAD R5, R3, -0x31, R32 ;  /* 0xffffffcf03057824 */ /* 0x000fc800078e0220 */
[----:B------:R-:W-:-:S04]  /*19d0*/  IMAD R2, R2, 0x31, R5 ;  /* 0x0000003102027824 */ /* 0x000fc800078e0205 */
[----:B------:R-:W-:-:S04]  /*19e0*/  IMAD R3, R3, 0x620, R2 ;  /* 0x0000062003037824 */ /* 0x000fc800078e0202 */
[----:B------:R-:W-:-:S05]  /*19f0*/  IMAD.WIDE R10, R3, 0x4, R10 ;  /* 0x00000004030a7825 */ /* 0x000fca00078e020a */
[----:B0-----:R-:W-:Y:S01]  /*1a00*/  STG.E desc[UR8][R10.64], R7 ;  /* 0x000000070a007986 */ /* 0x001fe2000c101908 */
[----:B------:R-:W-:Y:S05]  /*1a10*/  EXIT ;  /* 0x000000000000794d */ /* 0x000fea0003800000 */
.L_x_0:
[----:B------:R-:W-:-:S00]  /*1a20*/  BRA `(.L_x_0) ;  /* 0xfffffffc00fc7947 */ /* 0x000fc0000383ffff */
[----:B------:R-:W-:-:S00]  /*1a30*/  NOP ;  /* 0x0000000000007918 */ /* 0x000fc00000000000 */
        /* <DEDUP_REMOVED lines=12> */
.L_x_1:


//--------------------- .nv.global.init           --------------------------
	.section	.nv.global.init,"aw",@progbits
.nv.global.init:
	.type		_$_str,@object
	.size		_$_str,(_$_str_$_2 - _$_str)
_$_str:
        /*0000*/ 	.byte	0x5f, 0x5f, 0x43, 0x55, 0x44, 0x41, 0x5f, 0x46, 0x54, 0x5a, 0x00
	.type		_$_str_$_2,@object
	.size		_$_str_$_2,(.L_1 - _$_str_$_2)
_$_str_$_2:
        /*000b*/ 	.byte	0x5f, 0x5f, 0x43, 0x55, 0x44, 0x41, 0x5f, 0x50, 0x52, 0x45, 0x43, 0x5f, 0x53, 0x51, 0x52, 0x54
        /*001b*/ 	.byte	0x00
.L_1:


//--------------------- .nv.shared.triton_poi_fused__native_batch_norm_legit_no_training_add_13 --------------------------
	.section	.nv.shared.triton_poi_fused__native_batch_norm_legit_no_training_add_13,"aw",@nobits
	.sectionflags	@""
	.align	16
	.zero		1024


//--------------------- .nv.constant0.triton_poi_fused__native_batch_norm_legit_no_training_add_13 --------------------------
	.section	.nv.constant0.triton_poi_fused__native_batch_norm_legit_no_training_add_13,"a",@progbits
	.sectionflags	@""
	.align	4
.nv.constant0.triton_poi_fused__native_batch_norm_legit_no_training_add_13:
	.zero		592
